//
// Generated by NVIDIA NVVM Compiler
//
// Compiler Build ID: CL-36424714
// Cuda compilation tools, release 13.0, V13.0.88
// Based on NVVM 20.0.0
//

.version 9.0
.target sm_100
.address_size 64

	// .globl	_Z5hellov
.extern .func  (.param .b32 func_retval0) vprintf
(
	.param .b64 vprintf_param_0,
	.param .b64 vprintf_param_1
)
;
.global .align 1 .b8 $str[63] = {72, 101, 108, 108, 111, 32, 102, 114, 111, 109, 32, 98, 108, 111, 99, 107, 32, 40, 37, 100, 44, 37, 100, 44, 37, 100, 41, 44, 32, 116, 104, 114, 101, 97, 100, 32, 40, 37, 100, 44, 37, 100, 44, 37, 100, 41, 32, 97, 107, 97, 32, 116, 104, 114, 101, 97, 100, 32, 37, 100, 33, 10};

.visible .entry _Z5hellov()
{
	.local .align 8 .b8 	__local_depot0[32];
	.reg .b64 	%SP;
	.reg .b64 	%SPL;
	.reg .b32 	%r<19>;
	.reg .b64 	%rd<5>;

	mov.u64 	%SPL, __local_depot0;
	cvta.local.u64 	%SP, %SPL;
	add.u64 	%rd1, %SP, 0;
	add.u64 	%rd2, %SPL, 0;
	mov.u32 	%r1, %nctaid.x;
	mov.u32 	%r2, %ntid.x;
	mov.u32 	%r3, %nctaid.y;
	mov.u32 	%r4, %ntid.y;
	mov.u32 	%r5, %ctaid.x;
	mov.u32 	%r6, %tid.x;
	mov.u32 	%r7, %ctaid.y;
	mov.u32 	%r8, %tid.y;
	mov.u32 	%r9, %ctaid.z;
	mov.u32 	%r10, %ntid.z;
	mov.u32 	%r11, %tid.z;
	mad.lo.s32 	%r12, %r9, %r10, %r11;
	mad.lo.s32 	%r13, %r12, %r3, %r7;
	mad.lo.s32 	%r14, %r13, %r4, %r8;
	mad.lo.s32 	%r15, %r14, %r1, %r5;
	mad.lo.s32 	%r16, %r15, %r2, %r6;
	st.local.v2.u32 	[%rd2], {%r5, %r7};
	st.local.v2.u32 	[%rd2+8], {%r9, %r6};
	st.local.v2.u32 	[%rd2+16], {%r8, %r11};
	st.local.u32 	[%rd2+24], %r16;
	mov.u64 	%rd3, $str;
	cvta.global.u64 	%rd4, %rd3;
	{ // callseq 0, 0
	.param .b64 param0;
	st.param.b64 	[param0], %rd4;
	.param .b64 param1;
	st.param.b64 	[param1], %rd1;
	.param .b32 retval0;
	call.uni (retval0), 
	vprintf, 
	(
	param0, 
	param1
	);
	ld.param.b32 	%r17, [retval0];
	} // callseq 0
	ret;

}


// ===== COMPILED SASS (sm_100) =====

	.target	sm_100

	.elftype	@"ET_EXEC"


//--------------------- .note.nv.tkinfo           --------------------------
	.section	.note.nv.tkinfo,"",@"SHT_NOTE"
	.sectionflags	@"SHF_NOTE_NV_TKINFO"
	.tkinfo
        /*0018*/ 	.word	0x00000002
        /*0030*/ 	.string	""
        /*0030*/ 	.string	"ptxas"
        /*0030*/ 	.string	"Cuda compilation tools, release 13.0, V13.0.88"
        /*0030*/ 	.string	"Build cuda_13.0.r13.0/compiler.36424714_0"
        /*0030*/ 	.string	"-arch sm_100 -m 64 "



//--------------------- .note.nv.cuinfo           --------------------------
	.section	.note.nv.cuinfo,"",@"SHT_NOTE"
	.sectionflags	@"SHF_NOTE_NV_CUINFO"
        /*0018*/ 	.short	0x0002
        /*001a*/ 	.short	0x0064
        /*001c*/ 	.short	0x0082
	.zero		2


//--------------------- .nv.info                  --------------------------
	.section	.nv.info,"",@"SHT_CUDA_INFO"
	.align	4


	//----- nvinfo : EIATTR_REGCOUNT
	.align		4
        /*0000*/ 	.byte	0x04, 0x2f
        /*0002*/ 	.short	(.L_2 - .L_1)
	.align		4
.L_1:
        /*0004*/ 	.word	index@(_Z5hellov)
        /*0008*/ 	.word	0x00000018


	//----- nvinfo : EIATTR_FRAME_SIZE
	.align		4
.L_2:
        /*000c*/ 	.byte	0x04, 0x11
        /*000e*/ 	.short	(.L_4 - .L_3)
	.align		4
.L_3:
        /*0010*/ 	.word	index@(_Z5hellov)
        /*0014*/ 	.word	0x00000020


	//----- nvinfo : EIATTR_MIN_STACK_SIZE
	.align		4
.L_4:
        /*0018*/ 	.byte	0x04, 0x12
        /*001a*/ 	.short	(.L_6 - .L_5)
	.align		4
.L_5:
        /*001c*/ 	.word	index@(_Z5hellov)
        /*0020*/ 	.word	0x00000020
.L_6:


//--------------------- .nv.compat                --------------------------
	.section	.nv.compat,"",@"SHT_CUDA_COMPAT_INFO"
	.align	4
        /*0000*/ 	.byte	0x02, 0x09, 0x00, 0x00, 0x02, 0x02, 0x01, 0x00, 0x02, 0x05, 0x05, 0x00, 0x03, 0x07, 0x01, 0x01
        /*0010*/ 	.byte	0x02, 0x03, 0x00, 0x00, 0x02, 0x06, 0x01, 0x00, 0x04, 0x0b, 0x08, 0x00, 0x09, 0x00, 0x00, 0x00
        /*0020*/ 	.byte	0x00, 0x00, 0x00, 0x00


//--------------------- .nv.info._Z5hellov        --------------------------
	.section	.nv.info._Z5hellov,"",@"SHT_CUDA_INFO"
	.sectionflags	@""
	.align	4


	//----- nvinfo : EIATTR_CUDA_API_VERSION
	.align		4
        /*0000*/ 	.byte	0x04, 0x37
        /*0002*/ 	.short	(.L_8 - .L_7)
.L_7:
        /*0004*/ 	.word	0x00000082


	//----- nvinfo : EIATTR_SPARSE_MMA_MASK
	.align		4
.L_8:
        /*0008*/ 	.byte	0x03, 0x50
        /*000a*/ 	.short	0x0000


	//----- nvinfo : EIATTR_MAXREG_COUNT
	.align		4
        /*000c*/ 	.byte	0x03, 0x1b
        /*000e*/ 	.short	0x00ff


	//----- nvinfo : EIATTR_EXTERNS
	.align		4
        /*0010*/ 	.byte	0x04, 0x0f
        /*0012*/ 	.short	(.L_10 - .L_9)


	//   ....[0]....
	.align		4
.L_9:
        /*0014*/ 	.word	index@(vprintf)


	//----- nvinfo : EIATTR_MERCURY_ISA_VERSION
	.align		4
.L_10:
        /*0018*/ 	.byte	0x03, 0x5f
        /*001a*/ 	.short	0x0101


	//----- nvinfo : EIATTR_VRC_CTA_INIT_COUNT
	.align		4
        /*001c*/ 	.byte	0x02, 0x4a
	.zero		1
	.zero		1


	//----- nvinfo : EIATTR_SYSCALL_OFFSETS
	.align		4
        /*0020*/ 	.byte	0x04, 0x46
        /*0022*/ 	.short	(.L_12 - .L_11)


	//   ....[0]....
.L_11:
        /*0024*/ 	.word	0x00000200


	//----- nvinfo : EIATTR_EXIT_INSTR_OFFSETS
	.align		4
.L_12:
        /*0028*/ 	.byte	0x04, 0x1c
        /*002a*/ 	.short	(.L_14 - .L_13)


	//   ....[0]....
.L_13:
        /*002c*/ 	.word	0x00000210


	//----- nvinfo : EIATTR_SW_WAR
	.align		4
.L_14:
        /*0030*/ 	.byte	0x04, 0x36
        /*0032*/ 	.short	(.L_16 - .L_15)
.L_15:
        /*0034*/ 	.word	0x00000008
.L_16:


//--------------------- .nv.callgraph             --------------------------
	.section	.nv.callgraph,"",@"SHT_CUDA_CALLGRAPH"
	.align	4
	.sectionentsize	8
	.align		4
        /*0000*/ 	.word	0x00000000
	.align		4
        /*0004*/ 	.word	0xffffffff
	.align		4
        /*0008*/ 	.word	index@(_Z5hellov)
	.align		4
        /*000c*/ 	.word	index@(vprintf)
	.align		4
        /*0010*/ 	.word	0x00000000
	.align		4
        /*0014*/ 	.word	0xfffffffe
	.align		4
        /*0018*/ 	.word	0x00000000
	.align		4
        /*001c*/ 	.word	0xfffffffd
	.align		4
        /*0020*/ 	.word	0x00000000
	.align		4
        /*0024*/ 	.word	0xfffffffc


//--------------------- .nv.constant4             --------------------------
	.section	.nv.constant4,"a",@progbits
	.align	8
	.align		8
.nv.constant4:
        /*0000*/ 	.dword	vprintf
	.align		8
        /*0008*/ 	.dword	$str


//--------------------- .text._Z5hellov           --------------------------
	.section	.text._Z5hellov,"ax",@progbits
	.align	128
        .global         _Z5hellov
        .type           _Z5hellov,@function
        .size           _Z5hellov,(.L_x_2 - _Z5hellov)
        .other          _Z5hellov,@"STO_CUDA_ENTRY STV_DEFAULT"
_Z5hellov:
.text._Z5hellov:
[----:B------:R-:W0:Y:S01]  /*0000*/  LDC R1, c[0x0][0x37c] ;  /* 0x0000df00ff017b82 */ /* 0x000e220000000800 */
[----:B------:R-:W1:Y:S01]  /*0010*/  S2R R12, SR_CTAID.Z ;  /* 0x00000000000c7919 */ /* 0x000e620000002700 */
[----:B------:R-:W2:Y:S01]  /*0020*/  LDCU UR5, c[0x0][0x2fc] ;  /* 0x00005f80ff0577ac */ /* 0x000ea20008000800 */
[----:B------:R-:W-:Y:S01]  /*0030*/  MOV R2, 0x0 ;  /* 0x0000000000027802 */ /* 0x000fe20000000f00 */
[----:B------:R-:W1:Y:S01]  /*0040*/  S2R R11, SR_TID.Z ;  /* 0x00000000000b7919 */ /* 0x000e620000002300 */
[----:B------:R-:W3:Y:S01]  /*0050*/  LDCU UR4, c[0x0][0x370] ;  /* 0x00006e00ff0477ac */ /* 0x000ee20008000800 */
[----:B0-----:R-:W-:Y:S01]  /*0060*/  IADD3 R1, PT, PT, R1, -0x20, RZ ;  /* 0xffffffe001017810 */ /* 0x001fe20007ffe0ff */
[----:B------:R-:W0:Y:S01]  /*0070*/  S2R R9, SR_CTAID.Y ;  /* 0x0000000000097919 */ /* 0x000e220000002600 */
[----:B------:R-:W4:Y:S01]  /*0080*/  LDCU UR6, c[0x0][0x360] ;  /* 0x00006c00ff0677ac */ /* 0x000f220008000800 */
[----:B------:R-:W5:Y:S01]  /*0090*/  S2R R10, SR_TID.Y ;  /* 0x00000000000a7919 */ /* 0x000f620000002200 */
[----:B------:R-:W0:Y:S01]  /*00a0*/  LDCU UR7, c[0x0][0x374] ;  /* 0x00006e80ff0777ac */ /* 0x000e220008000800 */
[----:B------:R-:W2:Y:S01]  /*00b0*/  S2R R8, SR_CTAID.X ;  /* 0x0000000000087919 */ /* 0x000ea20000002500 */
[----:B------:R-:W3:Y:S01]  /*00c0*/  LDCU UR8, c[0x0][0x364] ;  /* 0x00006c80ff0877ac */ /* 0x000ee20008000800 */
[----:B------:R-:W4:Y:S01]  /*00d0*/  S2R R13, SR_TID.X ;  /* 0x00000000000d7919 */ /* 0x000f220000002100 */
[----:B------:R-:W1:Y:S02]  /*00e0*/  LDCU UR9, c[0x0][0x368] ;  /* 0x00006d00ff0977ac */ /* 0x000e640008000800 */
[----:B-1----:R-:W-:-:S04]  /*00f0*/  IMAD R0, R12, UR9, R11 ;  /* 0x000000090c007c24 */ /* 0x002fc8000f8e020b */
[----:B0-----:R-:W-:Y:S01]  /*0100*/  IMAD R3, R0, UR7, R9 ;  /* 0x0000000700037c24 */ /* 0x001fe2000f8e0209 */
[----:B-----5:R0:W-:Y:S03]  /*0110*/  STL.64 [R1+0x10], R10 ;  /* 0x0000100a01007387 */ /* 0x0201e60000100a00 */
[----:B---3--:R-:W-:Y:S01]  /*0120*/  IMAD R3, R3, UR8, R10 ;  /* 0x0000000803037c24 */ /* 0x008fe2000f8e020a */
[----:B--2---:R0:W-:Y:S03]  /*0130*/  STL.64 [R1], R8 ;  /* 0x0000000801007387 */ /* 0x0041e60000100a00 */
[----:B------:R-:W-:Y:S01]  /*0140*/  IMAD R0, R3, UR4, R8 ;  /* 0x0000000403007c24 */ /* 0x000fe2000f8e0208 */
[----:B------:R-:W1:Y:S01]  /*0150*/  LDCU UR4, c[0x0][0x2f8] ;  /* 0x00005f00ff0477ac */ /* 0x000e620008000800 */
[----:B----4-:R0:W-:Y:S01]  /*0160*/  STL.64 [R1+0x8], R12 ;  /* 0x0000080c01007387 */ /* 0x0101e20000100a00 */
[----:B------:R-:W2:Y:S01]  /*0170*/  LDC.64 R2, c[0x4][R2] ;  /* 0x0100000002027b82 */ /* 0x000ea20000000a00 */
[----:B------:R-:W-:Y:S01]  /*0180*/  IMAD R0, R0, UR6, R13 ;  /* 0x0000000600007c24 */ /* 0x000fe2000f8e020d */
[----:B------:R-:W3:Y:S04]  /*0190*/  LDCU.64 UR6, c[0x4][0x8] ;  /* 0x01000100ff0677ac */ /* 0x000ee80008000a00 */
[----:B------:R0:W-:Y:S01]  /*01a0*/  STL [R1+0x18], R0 ;  /* 0x0000180001007387 */ /* 0x0001e20000100800 */
[----:B-1----:R-:W-:-:S02]  /*01b0*/  IADD3 R6, P0, PT, R1, UR4, RZ ;  /* 0x0000000401067c10 */ /* 0x002fc4000ff1e0ff */
[----:B---3--:R-:W-:Y:S02]  /*01c0*/  MOV R4, UR6 ;  /* 0x0000000600047c02 */ /* 0x008fe40008000f00 */
[----:B------:R-:W-:Y:S02]  /*01d0*/  MOV R5, UR7 ;  /* 0x0000000700057c02 */ /* 0x000fe40008000f00 */
[----:B0-----:R-:W-:-:S07]  /*01e0*/  IADD3.X R7, PT, PT, RZ, UR5, RZ, P0, !PT ;  /* 0x00000005ff077c10 */ /* 0x001fce00087fe4ff */
[----:B------:R-:W-:-:S07]  /*01f0*/  LEPC R20, `(.L_x_0) ;  /* 0x000000001014794e */ /* 0x000fce0000000000 */
[----:B--2---:R-:W-:Y:S05]  /*0200*/  CALL.ABS.NOINC R2 ;  /* 0x0000000002007343 */ /* 0x004fea0003c00000 */
.L_x_0:
[----:B------:R-:W-:Y:S05]  /*0210*/  EXIT ;  /* 0x000000000000794d */ /* 0x000fea0003800000 */
.L_x_1:
[----:B------:R-:W-:-:S00]  /*0220*/  BRA `(.L_x_1) ;  /* 0xfffffffc00fc7947 */ /* 0x000fc0000383ffff */
[----:B------:R-:W-:-:S00]  /*0230*/  NOP ;  /* 0x0000000000007918 */ /* 0x000fc00000000000 */
        /* <DEDUP_REMOVED lines=12> */
.L_x_2:


//--------------------- .nv.global.init           --------------------------
	.section	.nv.global.init,"aw",@progbits
.nv.global.init:
	.type		$str,@object
	.size		$str,(.L_0 - $str)
$str:
        /*0000*/ 	.byte	0x48, 0x65, 0x6c, 0x6c, 0x6f, 0x20, 0x66, 0x72, 0x6f, 0x6d, 0x20, 0x62, 0x6c, 0x6f, 0x63, 0x6b
        /*0010*/ 	.byte	0x20, 0x28, 0x25, 0x64, 0x2c, 0x25, 0x64, 0x2c, 0x25, 0x64, 0x29, 0x2c, 0x20, 0x74, 0x68, 0x72
        /*0020*/ 	.byte	0x65, 0x61, 0x64, 0x20, 0x28, 0x25, 0x64, 0x2c, 0x25, 0x64, 0x2c, 0x25, 0x64, 0x29, 0x20, 0x61
        /*0030*/ 	.byte	0x6b, 0x61, 0x20, 0x74, 0x68, 0x72, 0x65, 0x61, 0x64, 0x20, 0x25, 0x64, 0x21, 0x0a, 0x00
.L_0:


//--------------------- .nv.shared.reserved.0     --------------------------
	.section	.nv.shared.reserved.0,"aw",@nobits
	.weak		__nv_reservedSMEM_offset_0_alias
	.size		__nv_reservedSMEM_offset_0_alias, 0, 64
	.other		__nv_reservedSMEM_offset_0_alias,@"STO_CUDA_RESERVED_SHARED STV_DEFAULT"
__nv_reservedSMEM_offset_0_alias:
	.zero		0
	.zero		64


//--------------------- .nv.constant0._Z5hellov   --------------------------
	.section	.nv.constant0._Z5hellov,"a",@progbits
	.sectionflags	@""
	.align	4
.nv.constant0._Z5hellov:
	.zero		896


//--------------------- SYMBOLS --------------------------

	.type		.nv.reservedSmem.offset0,@object
	.size		.nv.reservedSmem.offset0,0x4
	.type		vprintf,@function
